//
// Generated by NVIDIA NVVM Compiler
//
// Compiler Build ID: CL-36424714
// Cuda compilation tools, release 13.0, V13.0.88
// Based on NVVM 20.0.0
//

.version 9.0
.target sm_100
.address_size 64

	// .globl	_Z10blur_imagePiS_ii

.visible .entry _Z10blur_imagePiS_ii(
	.param .u64 .ptr .align 1 _Z10blur_imagePiS_ii_param_0,
	.param .u64 .ptr .align 1 _Z10blur_imagePiS_ii_param_1,
	.param .u32 _Z10blur_imagePiS_ii_param_2,
	.param .u32 _Z10blur_imagePiS_ii_param_3
)
{
	.reg .pred 	%p<10>;
	.reg .b32 	%r<75>;
	.reg .b64 	%rd<9>;

	ld.param.u64 	%rd3, [_Z10blur_imagePiS_ii_param_0];
	ld.param.u64 	%rd4, [_Z10blur_imagePiS_ii_param_1];
	ld.param.u32 	%r35, [_Z10blur_imagePiS_ii_param_2];
	ld.param.u32 	%r36, [_Z10blur_imagePiS_ii_param_3];
	mov.u32 	%r37, %ctaid.y;
	mov.u32 	%r38, %ntid.y;
	mov.u32 	%r39, %tid.y;
	mad.lo.s32 	%r1, %r37, %r38, %r39;
	mov.u32 	%r40, %ctaid.x;
	mov.u32 	%r41, %ntid.x;
	mov.u32 	%r42, %tid.x;
	mad.lo.s32 	%r2, %r40, %r41, %r42;
	setp.gt.s32 	%p1, %r1, %r35;
	setp.gt.s32 	%p2, %r2, %r36;
	or.pred  	%p3, %p1, %p2;
	@%p3 bra 	$L__BB0_11;
	cvta.to.global.u64 	%rd5, %rd4;
	mul.lo.s32 	%r3, %r36, 3;
	mul.lo.s32 	%r44, %r3, %r1;
	mad.lo.s32 	%r45, %r2, 3, %r44;
	mul.wide.s32 	%rd6, %r45, 4;
	add.s64 	%rd1, %rd5, %rd6;
	mov.b32 	%r67, 0;
	st.global.u32 	[%rd1], %r67;
	st.global.u32 	[%rd1+4], %r67;
	st.global.u32 	[%rd1+8], %r67;
	add.s32 	%r56, %r1, -1;
	add.s32 	%r5, %r2, -1;
	cvta.to.global.u64 	%rd2, %rd3;
	mov.u32 	%r68, %r67;
	mov.u32 	%r69, %r67;
	mov.u32 	%r70, %r67;
$L__BB0_2:
	mov.u32 	%r9, %r56;
	setp.lt.s32 	%p4, %r9, 0;
	@%p4 bra 	$L__BB0_9;
	setp.ge.s32 	%p5, %r9, %r35;
	@%p5 bra 	$L__BB0_10;
	mul.lo.s32 	%r11, %r9, %r3;
	mov.u32 	%r61, %r5;
$L__BB0_5:
	setp.lt.s32 	%p6, %r61, 0;
	@%p6 bra 	$L__BB0_8;
	setp.ge.s32 	%p7, %r61, %r36;
	@%p7 bra 	$L__BB0_9;
	mad.lo.s32 	%r46, %r61, 3, %r11;
	mul.wide.u32 	%rd7, %r46, 4;
	add.s64 	%rd8, %rd2, %rd7;
	ld.global.u32 	%r47, [%rd8];
	add.s32 	%r69, %r69, %r47;
	st.global.u32 	[%rd1], %r69;
	ld.global.u32 	%r48, [%rd8+4];
	add.s32 	%r68, %r68, %r48;
	st.global.u32 	[%rd1+4], %r68;
	ld.global.u32 	%r49, [%rd8+8];
	add.s32 	%r67, %r67, %r49;
	st.global.u32 	[%rd1+8], %r67;
	add.s32 	%r70, %r70, 1;
$L__BB0_8:
	add.s32 	%r25, %r61, 1;
	setp.le.s32 	%p8, %r61, %r2;
	mov.u32 	%r61, %r25;
	@%p8 bra 	$L__BB0_5;
$L__BB0_9:
	add.s32 	%r56, %r9, 1;
	setp.le.s32 	%p9, %r9, %r1;
	@%p9 bra 	$L__BB0_2;
$L__BB0_10:
	div.s32 	%r50, %r69, %r70;
	st.global.u32 	[%rd1], %r50;
	div.s32 	%r51, %r68, %r70;
	st.global.u32 	[%rd1+4], %r51;
	div.s32 	%r52, %r67, %r70;
	st.global.u32 	[%rd1+8], %r52;
$L__BB0_11:
	ret;

}


// ===== COMPILED SASS (sm_100) =====

	.target	sm_100

	.elftype	@"ET_EXEC"


//--------------------- .note.nv.tkinfo           --------------------------
	.section	.note.nv.tkinfo,"",@"SHT_NOTE"
	.sectionflags	@"SHF_NOTE_NV_TKINFO"
	.tkinfo
        /*0018*/ 	.word	0x00000002
        /*0030*/ 	.string	""
        /*0030*/ 	.string	"ptxas"
        /*0030*/ 	.string	"Cuda compilation tools, release 13.0, V13.0.88"
        /*0030*/ 	.string	"Build cuda_13.0.r13.0/compiler.36424714_0"
        /*0030*/ 	.string	"-arch sm_100 -m 64 "



//--------------------- .note.nv.cuinfo           --------------------------
	.section	.note.nv.cuinfo,"",@"SHT_NOTE"
	.sectionflags	@"SHF_NOTE_NV_CUINFO"
        /*0018*/ 	.short	0x0002
        /*001a*/ 	.short	0x0064
        /*001c*/ 	.short	0x0082
	.zero		2


//--------------------- .nv.info                  --------------------------
	.section	.nv.info,"",@"SHT_CUDA_INFO"
	.align	4


	//----- nvinfo : EIATTR_REGCOUNT
	.align		4
        /*0000*/ 	.byte	0x04, 0x2f
        /*0002*/ 	.short	(.L_1 - .L_0)
	.align		4
.L_0:
        /*0004*/ 	.word	index@(_Z10blur_imagePiS_ii)
        /*0008*/ 	.word	0x00000014


	//----- nvinfo : EIATTR_FRAME_SIZE
	.align		4
.L_1:
        /*000c*/ 	.byte	0x04, 0x11
        /*000e*/ 	.short	(.L_3 - .L_2)
	.align		4
.L_2:
        /*0010*/ 	.word	index@(_Z10blur_imagePiS_ii)
        /*0014*/ 	.word	0x00000000


	//----- nvinfo : EIATTR_MIN_STACK_SIZE
	.align		4
.L_3:
        /*0018*/ 	.byte	0x04, 0x12
        /*001a*/ 	.short	(.L_5 - .L_4)
	.align		4
.L_4:
        /*001c*/ 	.word	index@(_Z10blur_imagePiS_ii)
        /*0020*/ 	.word	0x00000000
.L_5:


//--------------------- .nv.compat                --------------------------
	.section	.nv.compat,"",@"SHT_CUDA_COMPAT_INFO"
	.align	4
        /*0000*/ 	.byte	0x02, 0x09, 0x00, 0x00, 0x02, 0x02, 0x01, 0x00, 0x02, 0x05, 0x05, 0x00, 0x03, 0x07, 0x01, 0x01
        /*0010*/ 	.byte	0x02, 0x03, 0x00, 0x00, 0x02, 0x06, 0x01, 0x00, 0x04, 0x0b, 0x08, 0x00, 0x09, 0x00, 0x00, 0x00
        /*0020*/ 	.byte	0x00, 0x00, 0x00, 0x00


//--------------------- .nv.info._Z10blur_imagePiS_ii --------------------------
	.section	.nv.info._Z10blur_imagePiS_ii,"",@"SHT_CUDA_INFO"
	.sectionflags	@""
	.align	4


	//----- nvinfo : EIATTR_CUDA_API_VERSION
	.align		4
        /*0000*/ 	.byte	0x04, 0x37
        /*0002*/ 	.short	(.L_7 - .L_6)
.L_6:
        /*0004*/ 	.word	0x00000082


	//----- nvinfo : EIATTR_KPARAM_INFO
	.align		4
.L_7:
        /*0008*/ 	.byte	0x04, 0x17
        /*000a*/ 	.short	(.L_9 - .L_8)
.L_8:
        /*000c*/ 	.word	0x00000000
        /*0010*/ 	.short	0x0003
        /*0012*/ 	.short	0x0014
        /*0014*/ 	.byte	0x00, 0xf0, 0x11, 0x00


	//----- nvinfo : EIATTR_KPARAM_INFO
	.align		4
.L_9:
        /*0018*/ 	.byte	0x04, 0x17
        /*001a*/ 	.short	(.L_11 - .L_10)
.L_10:
        /*001c*/ 	.word	0x00000000
        /*0020*/ 	.short	0x0002
        /*0022*/ 	.short	0x0010
        /*0024*/ 	.byte	0x00, 0xf0, 0x11, 0x00


	//----- nvinfo : EIATTR_KPARAM_INFO
	.align		4
.L_11:
        /*0028*/ 	.byte	0x04, 0x17
        /*002a*/ 	.short	(.L_13 - .L_12)
.L_12:
        /*002c*/ 	.word	0x00000000
        /*0030*/ 	.short	0x0001
        /*0032*/ 	.short	0x0008
        /*0034*/ 	.byte	0x00, 0xf5, 0x21, 0x00


	//----- nvinfo : EIATTR_KPARAM_INFO
	.align		4
.L_13:
        /*0038*/ 	.byte	0x04, 0x17
        /*003a*/ 	.short	(.L_15 - .L_14)
.L_14:
        /*003c*/ 	.word	0x00000000
        /*0040*/ 	.short	0x0000
        /*0042*/ 	.short	0x0000
        /*0044*/ 	.byte	0x00, 0xf5, 0x21, 0x00


	//----- nvinfo : EIATTR_SPARSE_MMA_MASK
	.align		4
.L_15:
        /*0048*/ 	.byte	0x03, 0x50
        /*004a*/ 	.short	0x0000


	//----- nvinfo : EIATTR_MAXREG_COUNT
	.align		4
        /*004c*/ 	.byte	0x03, 0x1b
        /*004e*/ 	.short	0x00ff


	//----- nvinfo : EIATTR_MERCURY_ISA_VERSION
	.align		4
        /*0050*/ 	.byte	0x03, 0x5f
        /*0052*/ 	.short	0x0101


	//----- nvinfo : EIATTR_VRC_CTA_INIT_COUNT
	.align		4
        /*0054*/ 	.byte	0x02, 0x4a
	.zero		1
	.zero		1


	//----- nvinfo : EIATTR_EXIT_INSTR_OFFSETS
	.align		4
        /*0058*/ 	.byte	0x04, 0x1c
        /*005a*/ 	.short	(.L_17 - .L_16)


	//   ....[0]....
.L_16:
        /*005c*/ 	.word	0x000000c0


	//   ....[1]....
        /*0060*/ 	.word	0x000007a0


	//----- nvinfo : EIATTR_CRS_STACK_SIZE
	.align		4
.L_17:
        /*0064*/ 	.byte	0x04, 0x1e
        /*0066*/ 	.short	(.L_19 - .L_18)
.L_18:
        /*0068*/ 	.word	0x00000000


	//----- nvinfo : EIATTR_CBANK_PARAM_SIZE
	.align		4
.L_19:
        /*006c*/ 	.byte	0x03, 0x19
        /*006e*/ 	.short	0x0018


	//----- nvinfo : EIATTR_PARAM_CBANK
	.align		4
        /*0070*/ 	.byte	0x04, 0x0a
        /*0072*/ 	.short	(.L_21 - .L_20)
	.align		4
.L_20:
        /*0074*/ 	.word	index@(.nv.constant0._Z10blur_imagePiS_ii)
        /*0078*/ 	.short	0x0380
        /*007a*/ 	.short	0x0018


	//----- nvinfo : EIATTR_SW_WAR
	.align		4
.L_21:
        /*007c*/ 	.byte	0x04, 0x36
        /*007e*/ 	.short	(.L_23 - .L_22)
.L_22:
        /*0080*/ 	.word	0x00000008
.L_23:


//--------------------- .nv.callgraph             --------------------------
	.section	.nv.callgraph,"",@"SHT_CUDA_CALLGRAPH"
	.align	4
	.sectionentsize	8
	.align		4
        /*0000*/ 	.word	0x00000000
	.align		4
        /*0004*/ 	.word	0xffffffff
	.align		4
        /*0008*/ 	.word	0x00000000
	.align		4
        /*000c*/ 	.word	0xfffffffe
	.align		4
        /*0010*/ 	.word	0x00000000
	.align		4
        /*0014*/ 	.word	0xfffffffd
	.align		4
        /*0018*/ 	.word	0x00000000
	.align		4
        /*001c*/ 	.word	0xfffffffc


//--------------------- .text._Z10blur_imagePiS_ii --------------------------
	.section	.text._Z10blur_imagePiS_ii,"ax",@progbits
	.align	128
        .global         _Z10blur_imagePiS_ii
        .type           _Z10blur_imagePiS_ii,@function
        .size           _Z10blur_imagePiS_ii,(.L_x_10 - _Z10blur_imagePiS_ii)
        .other          _Z10blur_imagePiS_ii,@"STO_CUDA_ENTRY STV_DEFAULT"
_Z10blur_imagePiS_ii:
.text._Z10blur_imagePiS_ii:
[----:B------:R-:W-:Y:S01]  /*0000*/  LDC R1, c[0x0][0x37c] ;  /* 0x0000df00ff017b82 */ /* 0x000fe20000000800 */
[----:B------:R-:W0:Y:S07]  /*0010*/  S2R R5, SR_TID.X ;  /* 0x0000000000057919 */ /* 0x000e2e0000002100 */
[----:B------:R-:W1:Y:S01]  /*0020*/  LDC R6, c[0x0][0x364] ;  /* 0x0000d900ff067b82 */ /* 0x000e620000000800 */
[----:B------:R-:W2:Y:S01]  /*0030*/  LDCU.64 UR6, c[0x0][0x390] ;  /* 0x00007200ff0677ac */ /* 0x000ea20008000a00 */
[----:B------:R-:W1:Y:S06]  /*0040*/  S2R R3, SR_TID.Y ;  /* 0x0000000000037919 */ /* 0x000e6c0000002200 */
[----:B------:R-:W0:Y:S08]  /*0050*/  S2UR UR5, SR_CTAID.X ;  /* 0x00000000000579c3 */ /* 0x000e300000002500 */
[----:B------:R-:W0:Y:S08]  /*0060*/  LDC R8, c[0x0][0x360] ;  /* 0x0000d800ff087b82 */ /* 0x000e300000000800 */
[----:B------:R-:W1:Y:S01]  /*0070*/  S2UR UR4, SR_CTAID.Y ;  /* 0x00000000000479c3 */ /* 0x000e620000002600 */
[----:B0-----:R-:W-:-:S05]  /*0080*/  IMAD R8, R8, UR5, R5 ;  /* 0x0000000508087c24 */ /* 0x001fca000f8e0205 */
[----:B--2---:R-:W-:Y:S01]  /*0090*/  ISETP.GT.AND P0, PT, R8, UR7, PT ;  /* 0x0000000708007c0c */ /* 0x004fe2000bf04270 */
[----:B-1----:R-:W-:-:S05]  /*00a0*/  IMAD R6, R6, UR4, R3 ;  /* 0x0000000406067c24 */ /* 0x002fca000f8e0203 */
[----:B------:R-:W-:-:S13]  /*00b0*/  ISETP.GT.OR P0, PT, R6, UR6, P0 ;  /* 0x0000000606007c0c */ /* 0x000fda0008704670 */
[----:B------:R-:W-:Y:S05]  /*00c0*/  @P0 EXIT ;  /* 0x000000000000094d */ /* 0x000fea0003800000 */
[----:B------:R-:W0:Y:S01]  /*00d0*/  LDC.64 R2, c[0x0][0x388] ;  /* 0x0000e200ff027b82 */ /* 0x000e220000000a00 */
[----:B------:R-:W-:Y:S01]  /*00e0*/  UIMAD UR4, UR7, 0x3, URZ ;  /* 0x00000003070478a4 */ /* 0x000fe2000f8e02ff */
[----:B------:R-:W-:Y:S01]  /*00f0*/  HFMA2 R9, -RZ, RZ, 0, 0 ;  /* 0x00000000ff097431 */ /* 0x000fe200000001ff */
[----:B------:R-:W1:Y:S01]  /*0100*/  LDCU.64 UR6, c[0x0][0x358] ;  /* 0x00006b00ff0677ac */ /* 0x000e620008000a00 */
[----:B------:R-:W-:Y:S01]  /*0110*/  BSSY.RECONVERGENT B0, `(.L_x_0) ;  /* 0x0000033000007945 */ /* 0x000fe20003800200 */
[C---:B------:R-:W-:Y:S02]  /*0120*/  VIADD R15, R6.reuse, 0xffffffff ;  /* 0xffffffff060f7836 */ /* 0x040fe40000000000 */
[----:B------:R-:W-:Y:S01]  /*0130*/  IMAD R5, R6, UR4, RZ ;  /* 0x0000000406057c24 */ /* 0x000fe2000f8e02ff */
[----:B------:R-:W2:Y:S01]  /*0140*/  LDCU UR8, c[0x0][0x394] ;  /* 0x00007280ff0877ac */ /* 0x000ea20008000800 */
[C---:B------:R-:W-:Y:S02]  /*0150*/  VIADD R10, R8.reuse, 0xffffffff ;  /* 0xffffffff080a7836 */ /* 0x040fe40000000000 */
[----:B------:R-:W-:-:S02]  /*0160*/  IMAD R5, R8, 0x3, R5 ;  /* 0x0000000308057824 */ /* 0x000fc400078e0205 */
[----:B------:R-:W-:Y:S02]  /*0170*/  IMAD.MOV.U32 R7, RZ, RZ, RZ ;  /* 0x000000ffff077224 */ /* 0x000fe400078e00ff */
[----:B------:R-:W-:Y:S02]  /*0180*/  IMAD.MOV.U32 R11, RZ, RZ, RZ ;  /* 0x000000ffff0b7224 */ /* 0x000fe400078e00ff */
[----:B------:R-:W-:Y:S02]  /*0190*/  IMAD.MOV.U32 R0, RZ, RZ, RZ ;  /* 0x000000ffff007224 */ /* 0x000fe400078e00ff */
[----:B0-----:R-:W-:-:S05]  /*01a0*/  IMAD.WIDE R2, R5, 0x4, R2 ;  /* 0x0000000405027825 */ /* 0x001fca00078e0202 */
[----:B-1----:R0:W-:Y:S04]  /*01b0*/  STG.E desc[UR6][R2.64], RZ ;  /* 0x000000ff02007986 */ /* 0x0021e8000c101906 */
[----:B------:R0:W-:Y:S04]  /*01c0*/  STG.E desc[UR6][R2.64+0x4], RZ ;  /* 0x000004ff02007986 */ /* 0x0001e8000c101906 */
[----:B--2---:R0:W-:Y:S02]  /*01d0*/  STG.E desc[UR6][R2.64+0x8], RZ ;  /* 0x000008ff02007986 */ /* 0x0041e4000c101906 */
.L_x_8:
[----:B------:R-:W-:Y:S01]  /*01e0*/  ISETP.GE.AND P0, PT, R15, RZ, PT ;  /* 0x000000ff0f00720c */ /* 0x000fe20003f06270 */
[----:B------:R-:W-:-:S12]  /*01f0*/  BSSY.RELIABLE B1, `(.L_x_1) ;  /* 0x0000021000017945 */ /* 0x000fd80003800100 */
[----:B-12---:R-:W-:Y:S05]  /*0200*/  @!P0 BRA `(.L_x_2) ;  /* 0x00000000007c8947 */ /* 0x006fea0003800000 */
[----:B------:R-:W1:Y:S02]  /*0210*/  LDCU UR5, c[0x0][0x390] ;  /* 0x00007200ff0577ac */ /* 0x000e640008000800 */
[----:B-1----:R-:W-:-:S13]  /*0220*/  ISETP.GE.AND P0, PT, R15, UR5, PT ;  /* 0x000000050f007c0c */ /* 0x002fda000bf06270 */
[----:B------:R-:W-:Y:S05]  /*0230*/  @P0 BREAK.RELIABLE B1 ;  /* 0x0000000000010942 */ /* 0x000fea0003800100 */
[----:B------:R-:W-:Y:S05]  /*0240*/  @P0 BRA `(.L_x_3) ;  /* 0x00000000007c0947 */ /* 0x000fea0003800000 */
[----:B------:R-:W1:Y:S01]  /*0250*/  LDC.64 R4, c[0x0][0x380] ;  /* 0x0000e000ff047b82 */ /* 0x000e620000000a00 */
[----:B------:R-:W-:Y:S01]  /*0260*/  BSSY.RECONVERGENT B2, `(.L_x_2) ;  /* 0x0000019000027945 */ /* 0x000fe20003800200 */
[----:B------:R-:W-:Y:S01]  /*0270*/  IMAD R16, R15, UR4, RZ ;  /* 0x000000040f107c24 */ /* 0x000fe2000f8e02ff */
[----:B------:R-:W-:-:S07]  /*0280*/  MOV R17, R10 ;  /* 0x0000000a00117202 */ /* 0x000fce0000000f00 */
.L_x_7:
[----:B------:R-:W-:Y:S01]  /*0290*/  ISETP.GE.AND P0, PT, R17, RZ, PT ;  /* 0x000000ff1100720c */ /* 0x000fe20003f06270 */
[----:B------:R-:W-:-:S12]  /*02a0*/  BSSY.RELIABLE B3, `(.L_x_4) ;  /* 0x0000011000037945 */ /* 0x000fd80003800100 */
[----:B--2---:R-:W-:Y:S05]  /*02b0*/  @!P0 BRA `(.L_x_5) ;  /* 0x00000000003c8947 */ /* 0x004fea0003800000 */
[----:B------:R-:W-:-:S13]  /*02c0*/  ISETP.GE.AND P0, PT, R17, UR8, PT ;  /* 0x0000000811007c0c */ /* 0x000fda000bf06270 */
[----:B------:R-:W-:Y:S05]  /*02d0*/  @P0 BREAK.RELIABLE B3 ;  /* 0x0000000000030942 */ /* 0x000fea0003800100 */
[----:B------:R-:W-:Y:S05]  /*02e0*/  @P0 BRA `(.L_x_6) ;  /* 0x0000000000400947 */ /* 0x000fea0003800000 */
[----:B------:R-:W-:-:S04]  /*02f0*/  IMAD R13, R17, 0x3, R16 ;  /* 0x00000003110d7824 */ /* 0x000fc800078e0210 */
[----:B-1----:R-:W-:-:S05]  /*0300*/  IMAD.WIDE.U32 R12, R13, 0x4, R4 ;  /* 0x000000040d0c7825 */ /* 0x002fca00078e0004 */
[----:B------:R-:W2:Y:S02]  /*0310*/  LDG.E R14, desc[UR6][R12.64] ;  /* 0x000000060c0e7981 */ /* 0x000ea4000c1e1900 */
[----:B--2---:R-:W-:-:S05]  /*0320*/  IMAD.IADD R11, R11, 0x1, R14 ;  /* 0x000000010b0b7824 */ /* 0x004fca00078e020e */
[----:B------:R2:W-:Y:S04]  /*0330*/  STG.E desc[UR6][R2.64], R11 ;  /* 0x0000000b02007986 */ /* 0x0005e8000c101906 */
[----:B------:R-:W3:Y:S02]  /*0340*/  LDG.E R14, desc[UR6][R12.64+0x4] ;  /* 0x000004060c0e7981 */ /* 0x000ee4000c1e1900 */
[----:B---3--:R-:W-:-:S05]  /*0350*/  IMAD.IADD R9, R9, 0x1, R14 ;  /* 0x0000000109097824 */ /* 0x008fca00078e020e */
[----:B------:R2:W-:Y:S04]  /*0360*/  STG.E desc[UR6][R2.64+0x4], R9 ;  /* 0x0000040902007986 */ /* 0x0005e8000c101906 */
[----:B------:R-:W3:Y:S01]  /*0370*/  LDG.E R14, desc[UR6][R12.64+0x8] ;  /* 0x000008060c0e7981 */ /* 0x000ee2000c1e1900 */
[----:B------:R-:W-:Y:S01]  /*0380*/  VIADD R0, R0, 0x1 ;  /* 0x0000000100007836 */ /* 0x000fe20000000000 */
[----:B---3--:R-:W-:-:S05]  /*0390*/  IADD3 R7, PT, PT, R7, R14, RZ ;  /* 0x0000000e07077210 */ /* 0x008fca0007ffe0ff */
[----:B------:R2:W-:Y:S02]  /*03a0*/  STG.E desc[UR6][R2.64+0x8], R7 ;  /* 0x0000080702007986 */ /* 0x0005e4000c101906 */
.L_x_5:
[----:B------:R-:W-:Y:S05]  /*03b0*/  BSYNC.RELIABLE B3 ;  /* 0x0000000000037941 */ /* 0x000fea0003800100 */
.L_x_4:
[C---:B------:R-:W-:Y:S01]  /*03c0*/  ISETP.GT.AND P0, PT, R17.reuse, R8, PT ;  /* 0x000000081100720c */ /* 0x040fe20003f04270 */
[----:B------:R-:W-:-:S12]  /*03d0*/  VIADD R17, R17, 0x1 ;  /* 0x0000000111117836 */ /* 0x000fd80000000000 */
[----:B------:R-:W-:Y:S05]  /*03e0*/  @!P0 BRA `(.L_x_7) ;  /* 0xfffffffc00a88947 */ /* 0x000fea000383ffff */
.L_x_6:
[----:B------:R-:W-:Y:S05]  /*03f0*/  BSYNC.RECONVERGENT B2 ;  /* 0x0000000000027941 */ /* 0x000fea0003800200 */
.L_x_2:
[----:B------:R-:W-:Y:S05]  /*0400*/  BSYNC.RELIABLE B1 ;  /* 0x0000000000017941 */ /* 0x000fea0003800100 */
.L_x_1:
[C---:B------:R-:W-:Y:S02]  /*0410*/  ISETP.GT.AND P0, PT, R15.reuse, R6, PT ;  /* 0x000000060f00720c */ /* 0x040fe40003f04270 */
[----:B------:R-:W-:-:S11]  /*0420*/  IADD3 R15, PT, PT, R15, 0x1, RZ ;  /* 0x000000010f0f7810 */ /* 0x000fd60007ffe0ff */
[----:B------:R-:W-:Y:S05]  /*0430*/  @!P0 BRA `(.L_x_8) ;  /* 0xfffffffc00688947 */ /* 0x000fea000383ffff */
.L_x_3:
[----:B------:R-:W-:Y:S05]  /*0440*/  BSYNC.RECONVERGENT B0 ;  /* 0x0000000000007941 */ /* 0x000fea0003800200 */
.L_x_0:
[----:B------:R-:W-:Y:S05]  /*0450*/  WARPSYNC.ALL ;  /* 0x0000000000007948 */ /* 0x000fea0003800000 */
[-C--:B-1----:R-:W-:Y:S02]  /*0460*/  IABS R4, R0.reuse ;  /* 0x0000000000047213 */ /* 0x082fe40000000000 */
[----:B------:R-:W-:Y:S02]  /*0470*/  IABS R6, R0 ;  /* 0x0000000000067213 */ /* 0x000fe40000000000 */
[----:B------:R-:W1:Y:S01]  /*0480*/  I2F.RP R5, R4 ;  /* 0x0000000400057306 */ /* 0x000e620000209400 */
[----:B------:R-:W-:-:S02]  /*0490*/  IABS R10, R11 ;  /* 0x0000000b000a7213 */ /* 0x000fc40000000000 */
[----:B------:R-:W-:Y:S01]  /*04a0*/  IABS R14, R7 ;  /* 0x00000007000e7213 */ /* 0x000fe20000000000 */
[----:B------:R-:W-:Y:S01]  /*04b0*/  IMAD.MOV R17, RZ, RZ, -R6 ;  /* 0x000000ffff117224 */ /* 0x000fe200078e0a06 */
[-C--:B--2---:R-:W-:Y:S02]  /*04c0*/  LOP3.LUT R11, R11, R0.reuse, RZ, 0x3c, !PT ;  /* 0x000000000b0b7212 */ /* 0x084fe400078e3cff */
[----:B------:R-:W-:Y:S02]  /*04d0*/  LOP3.LUT R7, R7, R0, RZ, 0x3c, !PT ;  /* 0x0000000007077212 */ /* 0x000fe400078e3cff */
[----:B------:R-:W-:Y:S01]  /*04e0*/  ISETP.GE.AND P4, PT, R11, RZ, PT ;  /* 0x000000ff0b00720c */ /* 0x000fe20003f86270 */
[----:B-1----:R-:W1:Y:S02]  /*04f0*/  MUFU.RCP R5, R5 ;  /* 0x0000000500057308 */ /* 0x002e640000001000 */
[----:B-1----:R-:W-:-:S06]  /*0500*/  VIADD R12, R5, 0xffffffe ;  /* 0x0ffffffe050c7836 */ /* 0x002fcc0000000000 */
[----:B------:R1:W2:Y:S02]  /*0510*/  F2I.FTZ.U32.TRUNC.NTZ R13, R12 ;  /* 0x0000000c000d7305 */ /* 0x0002a4000021f000 */
[----:B-1----:R-:W-:Y:S02]  /*0520*/  HFMA2 R12, -RZ, RZ, 0, 0 ;  /* 0x00000000ff0c7431 */ /* 0x002fe400000001ff */
[----:B--2---:R-:W-:-:S04]  /*0530*/  IMAD.MOV R15, RZ, RZ, -R13 ;  /* 0x000000ffff0f7224 */ /* 0x004fc800078e0a0d */
[----:B------:R-:W-:-:S04]  /*0540*/  IMAD R15, R15, R4, RZ ;  /* 0x000000040f0f7224 */ /* 0x000fc800078e02ff */
[----:B------:R-:W-:Y:S01]  /*0550*/  IMAD.HI.U32 R13, R13, R15, R12 ;  /* 0x0000000f0d0d7227 */ /* 0x000fe200078e000c */
[----:B------:R-:W-:Y:S02]  /*0560*/  IABS R12, R9 ;  /* 0x00000009000c7213 */ /* 0x000fe40000000000 */
[----:B------:R-:W-:-:S03]  /*0570*/  LOP3.LUT R9, R9, R0, RZ, 0x3c, !PT ;  /* 0x0000000009097212 */ /* 0x000fc600078e3cff */
[----:B------:R-:W-:-:S04]  /*0580*/  IMAD.HI.U32 R5, R13, R10, RZ ;  /* 0x0000000a0d057227 */ /* 0x000fc800078e00ff */
[----:B------:R-:W-:-:S04]  /*0590*/  IMAD.HI.U32 R6, R13, R12, RZ ;  /* 0x0000000c0d067227 */ /* 0x000fc800078e00ff */
[----:B------:R-:W-:-:S04]  /*05a0*/  IMAD.HI.U32 R8, R13, R14, RZ ;  /* 0x0000000e0d087227 */ /* 0x000fc800078e00ff */
[-C--:B------:R-:W-:Y:S02]  /*05b0*/  IMAD R13, R5, R17.reuse, R10 ;  /* 0x00000011050d7224 */ /* 0x080fe400078e020a */
[-C--:B------:R-:W-:Y:S02]  /*05c0*/  IMAD R15, R6, R17.reuse, R12 ;  /* 0x00000011060f7224 */ /* 0x080fe400078e020c */
[----:B------:R-:W-:Y:S01]  /*05d0*/  IMAD R17, R8, R17, R14 ;  /* 0x0000001108117224 */ /* 0x000fe200078e020e */
[C---:B------:R-:W-:Y:S02]  /*05e0*/  ISETP.GT.U32.AND P5, PT, R4.reuse, R13, PT ;  /* 0x0000000d0400720c */ /* 0x040fe40003fa4070 */
[C---:B------:R-:W-:Y:S02]  /*05f0*/  ISETP.GT.U32.AND P6, PT, R4.reuse, R15, PT ;  /* 0x0000000f0400720c */ /* 0x040fe40003fc4070 */
[----:B------:R-:W-:-:S09]  /*0600*/  ISETP.GT.U32.AND P0, PT, R4, R17, PT ;  /* 0x000000110400720c */ /* 0x000fd20003f04070 */
[--C-:B------:R-:W-:Y:S02]  /*0610*/  @!P5 IMAD.IADD R13, R13, 0x1, -R4.reuse ;  /* 0x000000010d0dd824 */ /* 0x100fe400078e0a04 */
[-C--:B------:R-:W-:Y:S01]  /*0620*/  @!P6 IADD3 R15, PT, PT, R15, -R4.reuse, RZ ;  /* 0x800000040f0fe210 */ /* 0x080fe20007ffe0ff */
[----:B------:R-:W-:Y:S01]  /*0630*/  @!P5 VIADD R5, R5, 0x1 ;  /* 0x000000010505d836 */ /* 0x000fe20000000000 */
[----:B------:R-:W-:Y:S01]  /*0640*/  @!P6 IADD3 R6, PT, PT, R6, 0x1, RZ ;  /* 0x000000010606e810 */ /* 0x000fe20007ffe0ff */
[----:B------:R-:W-:Y:S01]  /*0650*/  @!P0 IMAD.IADD R17, R17, 0x1, -R4 ;  /* 0x0000000111118824 */ /* 0x000fe200078e0a04 */
[-C--:B------:R-:W-:Y:S01]  /*0660*/  ISETP.GE.U32.AND P1, PT, R13, R4.reuse, PT ;  /* 0x000000040d00720c */ /* 0x080fe20003f26070 */
[----:B------:R-:W-:Y:S01]  /*0670*/  @!P0 VIADD R8, R8, 0x1 ;  /* 0x0000000108088836 */ /* 0x000fe20000000000 */
[-C--:B------:R-:W-:Y:S02]  /*0680*/  ISETP.GE.U32.AND P2, PT, R15, R4.reuse, PT ;  /* 0x000000040f00720c */ /* 0x080fe40003f46070 */
[----:B------:R-:W-:-:S02]  /*0690*/  ISETP.GE.U32.AND P3, PT, R17, R4, PT ;  /* 0x000000041100720c */ /* 0x000fc40003f66070 */
[----:B------:R-:W-:Y:S02]  /*06a0*/  ISETP.GE.AND P6, PT, R7, RZ, PT ;  /* 0x000000ff0700720c */ /* 0x000fe40003fc6270 */
[----:B------:R-:W-:Y:S02]  /*06b0*/  ISETP.GE.AND P5, PT, R9, RZ, PT ;  /* 0x000000ff0900720c */ /* 0x000fe40003fa6270 */
[----:B------:R-:W-:Y:S02]  /*06c0*/  ISETP.NE.AND P0, PT, R0, RZ, PT ;  /* 0x000000ff0000720c */ /* 0x000fe40003f05270 */
[----:B------:R-:W-:Y:S01]  /*06d0*/  LOP3.LUT R0, RZ, R0, RZ, 0x33, !PT ;  /* 0x00000000ff007212 */ /* 0x000fe200078e33ff */
[----:B------:R-:W-:Y:S02]  /*06e0*/  @P1 VIADD R5, R5, 0x1 ;  /* 0x0000000105051836 */ /* 0x000fe40000000000 */
[----:B------:R-:W-:Y:S02]  /*06f0*/  @P2 IADD3 R6, PT, PT, R6, 0x1, RZ ;  /* 0x0000000106062810 */ /* 0x000fe40007ffe0ff */
[----:B------:R-:W-:-:S02]  /*0700*/  @P3 VIADD R8, R8, 0x1 ;  /* 0x0000000108083836 */ /* 0x000fc40000000000 */
[----:B------:R-:W-:Y:S02]  /*0710*/  @!P4 IMAD.MOV R5, RZ, RZ, -R5 ;  /* 0x000000ffff05c224 */ /* 0x000fe400078e0a05 */
[----:B------:R-:W-:Y:S01]  /*0720*/  @!P6 IMAD.MOV R8, RZ, RZ, -R8 ;  /* 0x000000ffff08e224 */ /* 0x000fe200078e0a08 */
[----:B------:R-:W-:Y:S02]  /*0730*/  @!P5 IADD3 R6, PT, PT, -R6, RZ, RZ ;  /* 0x000000ff0606d210 */ /* 0x000fe40007ffe1ff */
[C---:B------:R-:W-:Y:S02]  /*0740*/  SEL R5, R0.reuse, R5, !P0 ;  /* 0x0000000500057207 */ /* 0x040fe40004000000 */
[C---:B------:R-:W-:Y:S02]  /*0750*/  SEL R7, R0.reuse, R6, !P0 ;  /* 0x0000000600077207 */ /* 0x040fe40004000000 */
[----:B------:R-:W-:Y:S01]  /*0760*/  SEL R9, R0, R8, !P0 ;  /* 0x0000000800097207 */ /* 0x000fe20004000000 */
[----:B------:R-:W-:Y:S04]  /*0770*/  STG.E desc[UR6][R2.64], R5 ;  /* 0x0000000502007986 */ /* 0x000fe8000c101906 */
[----:B------:R-:W-:Y:S04]  /*0780*/  STG.E desc[UR6][R2.64+0x4], R7 ;  /* 0x0000040702007986 */ /* 0x000fe8000c101906 */
[----:B------:R-:W-:Y:S01]  /*0790*/  STG.E desc[UR6][R2.64+0x8], R9 ;  /* 0x0000080902007986 */ /* 0x000fe2000c101906 */
[----:B------:R-:W-:Y:S05]  /*07a0*/  EXIT ;  /* 0x000000000000794d */ /* 0x000fea0003800000 */
.L_x_9:
[----:B------:R-:W-:-:S00]  /*07b0*/  BRA `(.L_x_9) ;  /* 0xfffffffc00fc7947 */ /* 0x000fc0000383ffff */
[----:B------:R-:W-:-:S00]  /*07c0*/  NOP ;  /* 0x0000000000007918 */ /* 0x000fc00000000000 */
        /* <DEDUP_REMOVED lines=11> */
.L_x_10:


//--------------------- .nv.shared.reserved.0     --------------------------
	.section	.nv.shared.reserved.0,"aw",@nobits
	.weak		__nv_reservedSMEM_offset_0_alias
	.size		__nv_reservedSMEM_offset_0_alias, 0, 64
	.other		__nv_reservedSMEM_offset_0_alias,@"STO_CUDA_RESERVED_SHARED STV_DEFAULT"
__nv_reservedSMEM_offset_0_alias:
	.zero		0
	.zero		64


//--------------------- .nv.constant0._Z10blur_imagePiS_ii --------------------------
	.section	.nv.constant0._Z10blur_imagePiS_ii,"a",@progbits
	.sectionflags	@""
	.align	4
.nv.constant0._Z10blur_imagePiS_ii:
	.zero		920


//--------------------- SYMBOLS --------------------------

	.type		.nv.reservedSmem.offset0,@object
	.size		.nv.reservedSmem.offset0,0x4
